//
// Generated by NVIDIA NVVM Compiler
//
// Compiler Build ID: CL-36424714
// Cuda compilation tools, release 13.0, V13.0.88
// Based on NVVM 20.0.0
//

.version 9.0
.target sm_100
.address_size 64

	// .globl	_Z14matrixMultiplyPdS_S_i

.visible .entry _Z14matrixMultiplyPdS_S_i(
	.param .u64 .ptr .align 1 _Z14matrixMultiplyPdS_S_i_param_0,
	.param .u64 .ptr .align 1 _Z14matrixMultiplyPdS_S_i_param_1,
	.param .u64 .ptr .align 1 _Z14matrixMultiplyPdS_S_i_param_2,
	.param .u32 _Z14matrixMultiplyPdS_S_i_param_3
)
{
	.reg .pred 	%p<10>;
	.reg .b32 	%r<41>;
	.reg .b64 	%rd<67>;
	.reg .b64 	%fd<67>;

	ld.param.u64 	%rd14, [_Z14matrixMultiplyPdS_S_i_param_0];
	ld.param.u64 	%rd15, [_Z14matrixMultiplyPdS_S_i_param_1];
	ld.param.u32 	%r17, [_Z14matrixMultiplyPdS_S_i_param_3];
	cvta.to.global.u64 	%rd1, %rd15;
	cvta.to.global.u64 	%rd2, %rd14;
	mov.u32 	%r18, %ctaid.y;
	mov.u32 	%r19, %ntid.y;
	mov.u32 	%r20, %tid.y;
	mad.lo.s32 	%r1, %r18, %r19, %r20;
	mov.u32 	%r21, %ctaid.x;
	mov.u32 	%r22, %ntid.x;
	mov.u32 	%r23, %tid.x;
	mad.lo.s32 	%r2, %r21, %r22, %r23;
	max.s32 	%r24, %r1, %r2;
	setp.ge.s32 	%p1, %r24, %r17;
	@%p1 bra 	$L__BB0_13;
	mul.lo.s32 	%r3, %r17, %r1;
	and.b32  	%r4, %r17, 7;
	setp.lt.u32 	%p2, %r17, 8;
	mov.f64 	%fd66, 0d0000000000000000;
	mov.b32 	%r39, 0;
	@%p2 bra 	$L__BB0_4;
	and.b32  	%r26, %r17, 2147483640;
	neg.s32 	%r37, %r26;
	mul.wide.s32 	%rd16, %r17, 8;
	add.s64 	%rd3, %rd1, %rd16;
	mul.wide.s32 	%rd17, %r17, 16;
	add.s64 	%rd4, %rd1, %rd17;
	mul.wide.s32 	%rd18, %r17, 24;
	add.s64 	%rd5, %rd1, %rd18;
	mul.wide.s32 	%rd19, %r17, 32;
	add.s64 	%rd6, %rd1, %rd19;
	mul.wide.s32 	%rd20, %r17, 40;
	add.s64 	%rd7, %rd1, %rd20;
	mul.wide.s32 	%rd21, %r17, 48;
	add.s64 	%rd8, %rd1, %rd21;
	mul.wide.s32 	%rd22, %r17, 56;
	add.s64 	%rd9, %rd1, %rd22;
	mul.wide.u32 	%rd23, %r3, 8;
	add.s64 	%rd24, %rd23, %rd2;
	add.s64 	%rd66, %rd24, 32;
	mov.f64 	%fd66, 0d0000000000000000;
	mov.u32 	%r36, %r2;
$L__BB0_3:
	.pragma "nounroll";
	and.b32  	%r39, %r17, 2147483640;
	mul.wide.s32 	%rd25, %r36, 8;
	add.s64 	%rd26, %rd3, %rd25;
	add.s64 	%rd27, %rd4, %rd25;
	add.s64 	%rd28, %rd5, %rd25;
	add.s64 	%rd29, %rd6, %rd25;
	add.s64 	%rd30, %rd7, %rd25;
	add.s64 	%rd31, %rd8, %rd25;
	add.s64 	%rd32, %rd9, %rd25;
	add.s64 	%rd33, %rd1, %rd25;
	ld.global.f64 	%fd16, [%rd66+-32];
	ld.global.f64 	%fd17, [%rd33];
	fma.rn.f64 	%fd18, %fd16, %fd17, %fd66;
	ld.global.f64 	%fd19, [%rd66+-24];
	ld.global.f64 	%fd20, [%rd26];
	fma.rn.f64 	%fd21, %fd19, %fd20, %fd18;
	ld.global.f64 	%fd22, [%rd66+-16];
	ld.global.f64 	%fd23, [%rd27];
	fma.rn.f64 	%fd24, %fd22, %fd23, %fd21;
	ld.global.f64 	%fd25, [%rd66+-8];
	ld.global.f64 	%fd26, [%rd28];
	fma.rn.f64 	%fd27, %fd25, %fd26, %fd24;
	ld.global.f64 	%fd28, [%rd66];
	ld.global.f64 	%fd29, [%rd29];
	fma.rn.f64 	%fd30, %fd28, %fd29, %fd27;
	ld.global.f64 	%fd31, [%rd66+8];
	ld.global.f64 	%fd32, [%rd30];
	fma.rn.f64 	%fd33, %fd31, %fd32, %fd30;
	ld.global.f64 	%fd34, [%rd66+16];
	ld.global.f64 	%fd35, [%rd31];
	fma.rn.f64 	%fd36, %fd34, %fd35, %fd33;
	ld.global.f64 	%fd37, [%rd66+24];
	ld.global.f64 	%fd38, [%rd32];
	fma.rn.f64 	%fd66, %fd37, %fd38, %fd36;
	add.s32 	%r37, %r37, 8;
	shl.b32 	%r27, %r17, 3;
	add.s32 	%r36, %r36, %r27;
	add.s64 	%rd66, %rd66, 64;
	setp.ne.s32 	%p3, %r37, 0;
	@%p3 bra 	$L__BB0_3;
$L__BB0_4:
	setp.eq.s32 	%p4, %r4, 0;
	@%p4 bra 	$L__BB0_12;
	and.b32  	%r12, %r17, 3;
	setp.lt.u32 	%p5, %r4, 4;
	@%p5 bra 	$L__BB0_7;
	add.s32 	%r28, %r39, %r3;
	mul.wide.u32 	%rd34, %r28, 8;
	add.s64 	%rd35, %rd2, %rd34;
	ld.global.f64 	%fd40, [%rd35];
	mad.lo.s32 	%r29, %r39, %r17, %r2;
	mul.wide.s32 	%rd36, %r29, 8;
	add.s64 	%rd37, %rd1, %rd36;
	ld.global.f64 	%fd41, [%rd37];
	fma.rn.f64 	%fd42, %fd40, %fd41, %fd66;
	cvt.u64.u32 	%rd38, %r3;
	cvt.u64.u32 	%rd39, %r39;
	add.s64 	%rd40, %rd39, %rd38;
	shl.b64 	%rd41, %rd40, 3;
	add.s64 	%rd42, %rd2, %rd41;
	ld.global.f64 	%fd43, [%rd42+8];
	mul.wide.s32 	%rd43, %r17, 8;
	add.s64 	%rd44, %rd37, %rd43;
	ld.global.f64 	%fd44, [%rd44];
	fma.rn.f64 	%fd45, %fd43, %fd44, %fd42;
	ld.global.f64 	%fd46, [%rd42+16];
	add.s64 	%rd45, %rd44, %rd43;
	ld.global.f64 	%fd47, [%rd45];
	fma.rn.f64 	%fd48, %fd46, %fd47, %fd45;
	ld.global.f64 	%fd49, [%rd42+24];
	add.s64 	%rd46, %rd45, %rd43;
	ld.global.f64 	%fd50, [%rd46];
	fma.rn.f64 	%fd66, %fd49, %fd50, %fd48;
	add.s32 	%r39, %r39, 4;
$L__BB0_7:
	setp.eq.s32 	%p6, %r12, 0;
	@%p6 bra 	$L__BB0_12;
	setp.eq.s32 	%p7, %r12, 1;
	@%p7 bra 	$L__BB0_10;
	add.s32 	%r30, %r39, %r3;
	mul.wide.u32 	%rd47, %r30, 8;
	add.s64 	%rd48, %rd2, %rd47;
	ld.global.f64 	%fd52, [%rd48];
	mad.lo.s32 	%r31, %r39, %r17, %r2;
	mul.wide.s32 	%rd49, %r31, 8;
	add.s64 	%rd50, %rd1, %rd49;
	ld.global.f64 	%fd53, [%rd50];
	fma.rn.f64 	%fd54, %fd52, %fd53, %fd66;
	cvt.u64.u32 	%rd51, %r3;
	cvt.u64.u32 	%rd52, %r39;
	add.s64 	%rd53, %rd52, %rd51;
	shl.b64 	%rd54, %rd53, 3;
	add.s64 	%rd55, %rd2, %rd54;
	ld.global.f64 	%fd55, [%rd55+8];
	mul.wide.s32 	%rd56, %r17, 8;
	add.s64 	%rd57, %rd50, %rd56;
	ld.global.f64 	%fd56, [%rd57];
	fma.rn.f64 	%fd66, %fd55, %fd56, %fd54;
	add.s32 	%r39, %r39, 2;
$L__BB0_10:
	and.b32  	%r32, %r17, 1;
	setp.eq.b32 	%p8, %r32, 1;
	not.pred 	%p9, %p8;
	@%p9 bra 	$L__BB0_12;
	add.s32 	%r33, %r39, %r3;
	mul.wide.u32 	%rd58, %r33, 8;
	add.s64 	%rd59, %rd2, %rd58;
	ld.global.f64 	%fd57, [%rd59];
	mad.lo.s32 	%r34, %r39, %r17, %r2;
	mul.wide.s32 	%rd60, %r34, 8;
	add.s64 	%rd61, %rd1, %rd60;
	ld.global.f64 	%fd58, [%rd61];
	fma.rn.f64 	%fd66, %fd57, %fd58, %fd66;
$L__BB0_12:
	ld.param.u64 	%rd65, [_Z14matrixMultiplyPdS_S_i_param_2];
	add.s32 	%r35, %r3, %r2;
	cvta.to.global.u64 	%rd62, %rd65;
	mul.wide.s32 	%rd63, %r35, 8;
	add.s64 	%rd64, %rd62, %rd63;
	st.global.f64 	[%rd64], %fd66;
$L__BB0_13:
	ret;

}


// ===== COMPILED SASS (sm_100) =====

	.target	sm_100

	.elftype	@"ET_EXEC"


//--------------------- .note.nv.tkinfo           --------------------------
	.section	.note.nv.tkinfo,"",@"SHT_NOTE"
	.sectionflags	@"SHF_NOTE_NV_TKINFO"
	.tkinfo
        /*0018*/ 	.word	0x00000002
        /*0030*/ 	.string	""
        /*0030*/ 	.string	"ptxas"
        /*0030*/ 	.string	"Cuda compilation tools, release 13.0, V13.0.88"
        /*0030*/ 	.string	"Build cuda_13.0.r13.0/compiler.36424714_0"
        /*0030*/ 	.string	"-arch sm_100 -m 64 "



//--------------------- .note.nv.cuinfo           --------------------------
	.section	.note.nv.cuinfo,"",@"SHT_NOTE"
	.sectionflags	@"SHF_NOTE_NV_CUINFO"
        /*0018*/ 	.short	0x0002
        /*001a*/ 	.short	0x0064
        /*001c*/ 	.short	0x0082
	.zero		2


//--------------------- .nv.info                  --------------------------
	.section	.nv.info,"",@"SHT_CUDA_INFO"
	.align	4


	//----- nvinfo : EIATTR_REGCOUNT
	.align		4
        /*0000*/ 	.byte	0x04, 0x2f
        /*0002*/ 	.short	(.L_1 - .L_0)
	.align		4
.L_0:
        /*0004*/ 	.word	index@(_Z14matrixMultiplyPdS_S_i)
        /*0008*/ 	.word	0x0000001e


	//----- nvinfo : EIATTR_FRAME_SIZE
	.align		4
.L_1:
        /*000c*/ 	.byte	0x04, 0x11
        /*000e*/ 	.short	(.L_3 - .L_2)
	.align		4
.L_2:
        /*0010*/ 	.word	index@(_Z14matrixMultiplyPdS_S_i)
        /*0014*/ 	.word	0x00000000


	//----- nvinfo : EIATTR_MIN_STACK_SIZE
	.align		4
.L_3:
        /*0018*/ 	.byte	0x04, 0x12
        /*001a*/ 	.short	(.L_5 - .L_4)
	.align		4
.L_4:
        /*001c*/ 	.word	index@(_Z14matrixMultiplyPdS_S_i)
        /*0020*/ 	.word	0x00000000
.L_5:


//--------------------- .nv.compat                --------------------------
	.section	.nv.compat,"",@"SHT_CUDA_COMPAT_INFO"
	.align	4
        /*0000*/ 	.byte	0x02, 0x09, 0x00, 0x00, 0x02, 0x02, 0x01, 0x00, 0x02, 0x05, 0x05, 0x00, 0x03, 0x07, 0x01, 0x01
        /*0010*/ 	.byte	0x02, 0x03, 0x00, 0x00, 0x02, 0x06, 0x01, 0x00, 0x04, 0x0b, 0x08, 0x00, 0x01, 0x00, 0x00, 0x00
        /*0020*/ 	.byte	0x00, 0x00, 0x00, 0x00


//--------------------- .nv.info._Z14matrixMultiplyPdS_S_i --------------------------
	.section	.nv.info._Z14matrixMultiplyPdS_S_i,"",@"SHT_CUDA_INFO"
	.sectionflags	@""
	.align	4


	//----- nvinfo : EIATTR_CUDA_API_VERSION
	.align		4
        /*0000*/ 	.byte	0x04, 0x37
        /*0002*/ 	.short	(.L_7 - .L_6)
.L_6:
        /*0004*/ 	.word	0x00000082


	//----- nvinfo : EIATTR_KPARAM_INFO
	.align		4
.L_7:
        /*0008*/ 	.byte	0x04, 0x17
        /*000a*/ 	.short	(.L_9 - .L_8)
.L_8:
        /*000c*/ 	.word	0x00000000
        /*0010*/ 	.short	0x0003
        /*0012*/ 	.short	0x0018
        /*0014*/ 	.byte	0x00, 0xf0, 0x11, 0x00


	//----- nvinfo : EIATTR_KPARAM_INFO
	.align		4
.L_9:
        /*0018*/ 	.byte	0x04, 0x17
        /*001a*/ 	.short	(.L_11 - .L_10)
.L_10:
        /*001c*/ 	.word	0x00000000
        /*0020*/ 	.short	0x0002
        /*0022*/ 	.short	0x0010
        /*0024*/ 	.byte	0x00, 0xf5, 0x21, 0x00


	//----- nvinfo : EIATTR_KPARAM_INFO
	.align		4
.L_11:
        /*0028*/ 	.byte	0x04, 0x17
        /*002a*/ 	.short	(.L_13 - .L_12)
.L_12:
        /*002c*/ 	.word	0x00000000
        /*0030*/ 	.short	0x0001
        /*0032*/ 	.short	0x0008
        /*0034*/ 	.byte	0x00, 0xf5, 0x21, 0x00


	//----- nvinfo : EIATTR_KPARAM_INFO
	.align		4
.L_13:
        /*0038*/ 	.byte	0x04, 0x17
        /*003a*/ 	.short	(.L_15 - .L_14)
.L_14:
        /*003c*/ 	.word	0x00000000
        /*0040*/ 	.short	0x0000
        /*0042*/ 	.short	0x0000
        /*0044*/ 	.byte	0x00, 0xf5, 0x21, 0x00


	//----- nvinfo : EIATTR_SPARSE_MMA_MASK
	.align		4
.L_15:
        /*0048*/ 	.byte	0x03, 0x50
        /*004a*/ 	.short	0x0000


	//----- nvinfo : EIATTR_MAXREG_COUNT
	.align		4
        /*004c*/ 	.byte	0x03, 0x1b
        /*004e*/ 	.short	0x00ff


	//----- nvinfo : EIATTR_MERCURY_ISA_VERSION
	.align		4
        /*0050*/ 	.byte	0x03, 0x5f
        /*0052*/ 	.short	0x0101


	//----- nvinfo : EIATTR_VRC_CTA_INIT_COUNT
	.align		4
        /*0054*/ 	.byte	0x02, 0x4a
	.zero		1
	.zero		1


	//----- nvinfo : EIATTR_EXIT_INSTR_OFFSETS
	.align		4
        /*0058*/ 	.byte	0x04, 0x1c
        /*005a*/ 	.short	(.L_17 - .L_16)


	//   ....[0]....
.L_16:
        /*005c*/ 	.word	0x000000c0


	//   ....[1]....
        /*0060*/ 	.word	0x00000ad0


	//----- nvinfo : EIATTR_CBANK_PARAM_SIZE
	.align		4
.L_17:
        /*0064*/ 	.byte	0x03, 0x19
        /*0066*/ 	.short	0x001c


	//----- nvinfo : EIATTR_PARAM_CBANK
	.align		4
        /*0068*/ 	.byte	0x04, 0x0a
        /*006a*/ 	.short	(.L_19 - .L_18)
	.align		4
.L_18:
        /*006c*/ 	.word	index@(.nv.constant0._Z14matrixMultiplyPdS_S_i)
        /*0070*/ 	.short	0x0380
        /*0072*/ 	.short	0x001c


	//----- nvinfo : EIATTR_SW_WAR
	.align		4
.L_19:
        /*0074*/ 	.byte	0x04, 0x36
        /*0076*/ 	.short	(.L_21 - .L_20)
.L_20:
        /*0078*/ 	.word	0x00000008
.L_21:


//--------------------- .nv.callgraph             --------------------------
	.section	.nv.callgraph,"",@"SHT_CUDA_CALLGRAPH"
	.align	4
	.sectionentsize	8
	.align		4
        /*0000*/ 	.word	0x00000000
	.align		4
        /*0004*/ 	.word	0xffffffff
	.align		4
        /*0008*/ 	.word	0x00000000
	.align		4
        /*000c*/ 	.word	0xfffffffe
	.align		4
        /*0010*/ 	.word	0x00000000
	.align		4
        /*0014*/ 	.word	0xfffffffd
	.align		4
        /*0018*/ 	.word	0x00000000
	.align		4
        /*001c*/ 	.word	0xfffffffc


//--------------------- .text._Z14matrixMultiplyPdS_S_i --------------------------
	.section	.text._Z14matrixMultiplyPdS_S_i,"ax",@progbits
	.align	128
        .global         _Z14matrixMultiplyPdS_S_i
        .type           _Z14matrixMultiplyPdS_S_i,@function
        .size           _Z14matrixMultiplyPdS_S_i,(.L_x_5 - _Z14matrixMultiplyPdS_S_i)
        .other          _Z14matrixMultiplyPdS_S_i,@"STO_CUDA_ENTRY STV_DEFAULT"
_Z14matrixMultiplyPdS_S_i:
.text._Z14matrixMultiplyPdS_S_i:
[----:B------:R-:W-:Y:S01]  /*0000*/  LDC R1, c[0x0][0x37c] ;  /* 0x0000df00ff017b82 */ /* 0x000fe20000000800 */
[----:B------:R-:W0:Y:S07]  /*0010*/  S2R R0, SR_TID.Y ;  /* 0x0000000000007919 */ /* 0x000e2e0000002200 */
[----:B------:R-:W0:Y:S01]  /*0020*/  S2UR UR4, SR_CTAID.Y ;  /* 0x00000000000479c3 */ /* 0x000e220000002600 */
[----:B------:R-:W1:Y:S01]  /*0030*/  LDCU UR18, c[0x0][0x398] ;  /* 0x00007300ff1277ac */ /* 0x000e620008000800 */
[----:B------:R-:W2:Y:S06]  /*0040*/  S2R R3, SR_TID.X ;  /* 0x0000000000037919 */ /* 0x000eac0000002100 */
[----:B------:R-:W0:Y:S08]  /*0050*/  LDC R21, c[0x0][0x364] ;  /* 0x0000d900ff157b82 */ /* 0x000e300000000800 */
[----:B------:R-:W2:Y:S08]  /*0060*/  S2UR UR5, SR_CTAID.X ;  /* 0x00000000000579c3 */ /* 0x000eb00000002500 */
[----:B------:R-:W2:Y:S01]  /*0070*/  LDC R2, c[0x0][0x360] ;  /* 0x0000d800ff027b82 */ /* 0x000ea20000000800 */
[----:B0-----:R-:W-:-:S02]  /*0080*/  IMAD R21, R21, UR4, R0 ;  /* 0x0000000415157c24 */ /* 0x001fc4000f8e0200 */
[----:B--2---:R-:W-:-:S05]  /*0090*/  IMAD R0, R2, UR5, R3 ;  /* 0x0000000502007c24 */ /* 0x004fca000f8e0203 */
[----:B------:R-:W-:-:S04]  /*00a0*/  VIMNMX R2, PT, PT, R21, R0, !PT ;  /* 0x0000000015027248 */ /* 0x000fc80007fe0100 */
[----:B-1----:R-:W-:-:S13]  /*00b0*/  ISETP.GE.AND P0, PT, R2, UR18, PT ;  /* 0x0000001202007c0c */ /* 0x002fda000bf06270 */
[----:B------:R-:W-:Y:S05]  /*00c0*/  @P0 EXIT ;  /* 0x000000000000094d */ /* 0x000fea0003800000 */
[----:B------:R-:W-:Y:S02]  /*00d0*/  UISETP.GE.U32.AND UP0, UPT, UR18, 0x8, UPT ;  /* 0x000000081200788c */ /* 0x000fe4000bf06070 */
[----:B------:R-:W-:Y:S01]  /*00e0*/  IMAD R21, R21, UR18, RZ ;  /* 0x0000001215157c24 */ /* 0x000fe2000f8e02ff */
[----:B------:R-:W-:Y:S01]  /*00f0*/  CS2R R12, SRZ ;  /* 0x00000000000c7805 */ /* 0x000fe2000001ff00 */
[----:B------:R-:W0:Y:S01]  /*0100*/  LDCU.64 UR16, c[0x0][0x358] ;  /* 0x00006b00ff1077ac */ /* 0x000e220008000a00 */
[----:B------:R-:W-:-:S04]  /*0110*/  UMOV UR4, URZ ;  /* 0x000000ff00047c82 */ /* 0x000fc80008000000 */
[----:B------:R-:W-:Y:S05]  /*0120*/  BRA.U !UP0, `(.L_x_0) ;  /* 0x0000000508147547 */ /* 0x000fea000b800000 */
[----:B------:R-:W1:Y:S01]  /*0130*/  LDCU.128 UR20, c[0x0][0x380] ;  /* 0x00007000ff1477ac */ /* 0x000e620008000c00 */
[----:B------:R-:W-:Y:S01]  /*0140*/  IMAD.MOV.U32 R20, RZ, RZ, R0 ;  /* 0x000000ffff147224 */ /* 0x000fe200078e0000 */
[----:B------:R-:W-:Y:S01]  /*0150*/  CS2R R12, SRZ ;  /* 0x00000000000c7805 */ /* 0x000fe2000001ff00 */
[----:B------:R-:W-:-:S04]  /*0160*/  ULOP3.LUT UR4, UR18, 0x7ffffff8, URZ, 0xc0, !UPT ;  /* 0x7ffffff812047892 */ /* 0x000fc8000f8ec0ff */
[----:B------:R-:W-:Y:S01]  /*0170*/  UIADD3 UR4, UPT, UPT, -UR4, URZ, URZ ;  /* 0x000000ff04047290 */ /* 0x000fe2000fffe1ff */
[----:B-1----:R-:W-:Y:S01]  /*0180*/  MOV R2, UR20 ;  /* 0x0000001400027c02 */ /* 0x002fe20008000f00 */
[----:B------:R-:W-:Y:S01]  /*0190*/  IMAD.U32 R3, RZ, RZ, UR21 ;  /* 0x00000015ff037e24 */ /* 0x000fe2000f8e00ff */
[----:B------:R-:W-:Y:S02]  /*01a0*/  UIMAD.WIDE UR6, UR18, 0x18, UR22 ;  /* 0x00000018120678a5 */ /* 0x000fe4000f8e0216 */
[----:B------:R-:W-:Y:S01]  /*01b0*/  UIMAD.WIDE UR8, UR18, 0x20, UR22 ;  /* 0x00000020120878a5 */ /* 0x000fe2000f8e0216 */
[----:B------:R-:W-:Y:S01]  /*01c0*/  IMAD.WIDE.U32 R2, R21, 0x8, R2 ;  /* 0x0000000815027825 */ /* 0x000fe200078e0002 */
[----:B------:R-:W-:Y:S02]  /*01d0*/  UIMAD.WIDE UR10, UR18, 0x28, UR22 ;  /* 0x00000028120a78a5 */ /* 0x000fe4000f8e0216 */
[----:B------:R-:W-:Y:S01]  /*01e0*/  UIMAD.WIDE UR12, UR18, 0x30, UR22 ;  /* 0x00000030120c78a5 */ /* 0x000fe2000f8e0216 */
[----:B------:R-:W-:Y:S01]  /*01f0*/  IADD3 R8, P0, PT, R2, 0x20, RZ ;  /* 0x0000002002087810 */ /* 0x000fe20007f1e0ff */
[----:B------:R-:W-:-:S03]  /*0200*/  UIMAD.WIDE UR14, UR18, 0x38, UR22 ;  /* 0x00000038120e78a5 */ /* 0x000fc6000f8e0216 */
[----:B------:R-:W-:-:S09]  /*0210*/  IADD3.X R9, PT, PT, RZ, R3, RZ, P0, !PT ;  /* 0x00000003ff097210 */ /* 0x000fd200007fe4ff */
.L_x_1:
[----:B------:R-:W-:Y:S01]  /*0220*/  HFMA2 R23, -RZ, RZ, 0, 4.76837158203125e-07 ;  /* 0x00000008ff177431 */ /* 0x000fe200000001ff */
[----:B------:R-:W-:Y:S01]  /*0230*/  UIMAD.WIDE UR24, UR18, 0x8, UR22 ;  /* 0x00000008121878a5 */ /* 0x000fe2000f8e0216 */
[----:B------:R-:W-:Y:S01]  /*0240*/  IMAD.MOV.U32 R2, RZ, RZ, R8 ;  /* 0x000000ffff027224 */ /* 0x000fe200078e0008 */
[----:B------:R-:W-:Y:S01]  /*0250*/  MOV R3, R9 ;  /* 0x0000000900037202 */ /* 0x000fe20000000f00 */
[----:B------:R-:W-:-:S03]  /*0260*/  UIMAD.WIDE UR20, UR18, 0x10, UR22 ;  /* 0x00000010121478a5 */ /* 0x000fc6000f8e0216 */
[----:B------:R-:W-:Y:S01]  /*0270*/  MOV R19, UR25 ;  /* 0x0000001900137c02 */ /* 0x000fe20008000f00 */
[----:B------:R-:W-:Y:S01]  /*0280*/  IMAD.U32 R18, RZ, RZ, UR24 ;  /* 0x00000018ff127e24 */ /* 0x000fe2000f8e00ff */
[----:B0-----:R-:W2:Y:S01]  /*0290*/  LDG.E.64 R24, desc[UR16][R2.64+-0x20] ;  /* 0xffffe01002187981 */ /* 0x001ea2000c1e1b00 */
[C---:B------:R-:W-:Y:S01]  /*02a0*/  IMAD.WIDE R22, R20.reuse, R23, UR22 ;  /* 0x0000001614167e25 */ /* 0x040fe2000f8e0217 */
[----:B------:R-:W-:Y:S02]  /*02b0*/  MOV R16, UR20 ;  /* 0x0000001400107c02 */ /* 0x000fe40008000f00 */
[----:B------:R-:W3:Y:S01]  /*02c0*/  LDG.E.64 R10, desc[UR16][R2.64+-0x18] ;  /* 0xffffe810020a7981 */ /* 0x000ee2000c1e1b00 */
[----:B------:R-:W-:-:S03]  /*02d0*/  IMAD.WIDE R18, R20, 0x8, R18 ;  /* 0x0000000814127825 */ /* 0x000fc600078e0212 */
[----:B------:R-:W2:Y:S01]  /*02e0*/  LDG.E.64 R22, desc[UR16][R22.64] ;  /* 0x0000001016167981 */ /* 0x000ea2000c1e1b00 */
[----:B------:R-:W-:-:S03]  /*02f0*/  IMAD.U32 R17, RZ, RZ, UR21 ;  /* 0x00000015ff117e24 */ /* 0x000fc6000f8e00ff */
[----:B------:R-:W3:Y:S01]  /*0300*/  LDG.E.64 R18, desc[UR16][R18.64] ;  /* 0x0000001012127981 */ /* 0x000ee2000c1e1b00 */
[----:B------:R-:W-:-:S04]  /*0310*/  IMAD.WIDE R16, R20, 0x8, R16 ;  /* 0x0000000814107825 */ /* 0x000fc800078e0210 */
[----:B------:R-:W-:Y:S01]  /*0320*/  HFMA2 R9, -RZ, RZ, 0, 4.76837158203125e-07 ;  /* 0x00000008ff097431 */ /* 0x000fe200000001ff */
[----:B------:R-:W4:Y:S04]  /*0330*/  LDG.E.64 R14, desc[UR16][R2.64+-0x10] ;  /* 0xfffff010020e7981 */ /* 0x000f28000c1e1b00 */
[----:B------:R-:W4:Y:S01]  /*0340*/  LDG.E.64 R16, desc[UR16][R16.64] ;  /* 0x0000001010107981 */ /* 0x000f22000c1e1b00 */
[----:B------:R-:W-:-:S03]  /*0350*/  IMAD.WIDE R8, R20, R9, UR6 ;  /* 0x0000000614087e25 */ /* 0x000fc6000f8e0209 */
[----:B------:R-:W5:Y:S04]  /*0360*/  LDG.E.64 R6, desc[UR16][R2.64+-0x8] ;  /* 0xfffff81002067981 */ /* 0x000f68000c1e1b00 */
[----:B------:R-:W5:Y:S01]  /*0370*/  LDG.E.64 R8, desc[UR16][R8.64] ;  /* 0x0000001008087981 */ /* 0x000f62000c1e1b00 */
[----:B------:R-:W-:-:S05]  /*0380*/  MOV R5, 0x8 ;  /* 0x0000000800057802 */ /* 0x000fca0000000f00 */
[----:B------:R-:W-:-:S06]  /*0390*/  IMAD.WIDE R4, R20, R5, UR8 ;  /* 0x0000000814047e25 */ /* 0x000fcc000f8e0205 */
[----:B------:R-:W5:Y:S01]  /*03a0*/  LDG.E.64 R4, desc[UR16][R4.64] ;  /* 0x0000001004047981 */ /* 0x000f62000c1e1b00 */
[----:B--2---:R-:W-:Y:S01]  /*03b0*/  DFMA R24, R24, R22, R12 ;  /* 0x000000161818722b */ /* 0x004fe2000000000c */
[----:B------:R-:W-:Y:S02]  /*03c0*/  IMAD.MOV.U32 R23, RZ, RZ, 0x8 ;  /* 0x00000008ff177424 */ /* 0x000fe400078e00ff */
[----:B------:R-:W2:Y:S02]  /*03d0*/  LDG.E.64 R12, desc[UR16][R2.64] ;  /* 0x00000010020c7981 */ /* 0x000ea4000c1e1b00 */
[----:B------:R-:W-:-:S03]  /*03e0*/  IMAD.WIDE R22, R20, R23, UR10 ;  /* 0x0000000a14167e25 */ /* 0x000fc6000f8e0217 */
[----:B---3--:R-:W-:Y:S01]  /*03f0*/  DFMA R18, R10, R18, R24 ;  /* 0x000000120a12722b */ /* 0x008fe20000000018 */
[----:B------:R-:W-:Y:S01]  /*0400*/  MOV R25, 0x8 ;  /* 0x0000000800197802 */ /* 0x000fe20000000f00 */
[----:B------:R-:W3:Y:S04]  /*0410*/  LDG.E.64 R10, desc[UR16][R2.64+0x8] ;  /* 0x00000810020a7981 */ /* 0x000ee8000c1e1b00 */
[----:B------:R-:W3:Y:S01]  /*0420*/  LDG.E.64 R22, desc[UR16][R22.64] ;  /* 0x0000001016167981 */ /* 0x000ee2000c1e1b00 */
[C---:B------:R-:W-:Y:S01]  /*0430*/  IMAD.WIDE R24, R20.reuse, R25, UR12 ;  /* 0x0000000c14187e25 */ /* 0x040fe2000f8e0219 */
[----:B----4-:R-:W-:Y:S01]  /*0440*/  DFMA R16, R14, R16, R18 ;  /* 0x000000100e10722b */ /* 0x010fe20000000012 */
[----:B------:R-:W-:Y:S01]  /*0450*/  MOV R19, 0x8 ;  /* 0x0000000800137802 */ /* 0x000fe20000000f00 */
[----:B------:R-:W4:Y:S04]  /*0460*/  LDG.E.64 R14, desc[UR16][R2.64+0x10] ;  /* 0x00001010020e7981 */ /* 0x000f28000c1e1b00 */
[----:B------:R-:W4:Y:S01]  /*0470*/  LDG.E.64 R24, desc[UR16][R24.64] ;  /* 0x0000001018187981 */ /* 0x000f22000c1e1b00 */
[----:B------:R-:W-:Y:S01]  /*0480*/  IMAD.WIDE R18, R20, R19, UR14 ;  /* 0x0000000e14127e25 */ /* 0x000fe2000f8e0213 */
[----:B-----5:R-:W-:-:S02]  /*0490*/  DFMA R8, R6, R8, R16 ;  /* 0x000000080608722b */ /* 0x020fc40000000010 */
[----:B------:R-:W5:Y:S04]  /*04a0*/  LDG.E.64 R6, desc[UR16][R2.64+0x18] ;  /* 0x0000181002067981 */ /* 0x000f68000c1e1b00 */
[----:B------:R-:W5:Y:S01]  /*04b0*/  LDG.E.64 R18, desc[UR16][R18.64] ;  /* 0x0000001012127981 */ /* 0x000f62000c1e1b00 */
[----:B------:R-:W-:-:S04]  /*04c0*/  UIADD3 UR4, UPT, UPT, UR4, 0x8, URZ ;  /* 0x0000000804047890 */ /* 0x000fc8000fffe0ff */
[----:B------:R-:W-:Y:S01]  /*04d0*/  UISETP.NE.AND UP0, UPT, UR4, URZ, UPT ;  /* 0x000000ff0400728c */ /* 0x000fe2000bf05270 */
[----:B--2---:R-:W-:-:S08]  /*04e0*/  DFMA R4, R12, R4, R8 ;  /* 0x000000040c04722b */ /* 0x004fd00000000008 */
[----:B---3--:R-:W-:-:S08]  /*04f0*/  DFMA R4, R10, R22, R4 ;  /* 0x000000160a04722b */ /* 0x008fd00000000004 */
[----:B----4-:R-:W-:Y:S01]  /*0500*/  DFMA R4, R14, R24, R4 ;  /* 0x000000180e04722b */ /* 0x010fe20000000004 */
[----:B------:R-:W-:-:S07]  /*0510*/  IADD3 R8, P0, PT, R2, 0x40, RZ ;  /* 0x0000004002087810 */ /* 0x000fce0007f1e0ff */
[----:B-----5:R-:W-:Y:S01]  /*0520*/  DFMA R12, R6, R18, R4 ;  /* 0x00000012060c722b */ /* 0x020fe20000000004 */
[----:B------:R-:W-:Y:S01]  /*0530*/  IMAD.U32 R5, RZ, RZ, UR18 ;  /* 0x00000012ff057e24 */ /* 0x000fe2000f8e00ff */
[----:B------:R-:W-:-:S04]  /*0540*/  IADD3.X R9, PT, PT, RZ, R3, RZ, P0, !PT ;  /* 0x00000003ff097210 */ /* 0x000fc800007fe4ff */
[----:B------:R-:W-:Y:S01]  /*0550*/  LEA R20, R5, R20, 0x3 ;  /* 0x0000001405147211 */ /* 0x000fe200078e18ff */
[----:B------:R-:W-:Y:S06]  /*0560*/  BRA.U UP0, `(.L_x_1) ;  /* 0xfffffffd002c7547 */ /* 0x000fec000b83ffff */
[----:B------:R-:W-:-:S12]  /*0570*/  ULOP3.LUT UR4, UR18, 0x7ffffff8, URZ, 0xc0, !UPT ;  /* 0x7ffffff812047892 */ /* 0x000fd8000f8ec0ff */
.L_x_0:
[----:B------:R-:W-:-:S04]  /*0580*/  ULOP3.LUT UR6, UR18, 0x7, URZ, 0xc0, !UPT ;  /* 0x0000000712067892 */ /* 0x000fc8000f8ec0ff */
[----:B------:R-:W-:-:S09]  /*0590*/  UISETP.NE.AND UP0, UPT, UR6, URZ, UPT ;  /* 0x000000ff0600728c */ /* 0x000fd2000bf05270 */
[----:B------:R-:W-:Y:S05]  /*05a0*/  BRA.U !UP0, `(.L_x_2) ;  /* 0x0000000508387547 */ /* 0x000fea000b800000 */
[----:B------:R-:W-:Y:S02]  /*05b0*/  UISETP.GE.U32.AND UP0, UPT, UR6, 0x4, UPT ;  /* 0x000000040600788c */ /* 0x000fe4000bf06070 */
[----:B------:R-:W-:-:S04]  /*05c0*/  ULOP3.LUT UR5, UR18, 0x3, URZ, 0xc0, !UPT ;  /* 0x0000000312057892 */ /* 0x000fc8000f8ec0ff */
[----:B------:R-:W-:-:S03]  /*05d0*/  UISETP.NE.AND UP1, UPT, UR5, URZ, UPT ;  /* 0x000000ff0500728c */ /* 0x000fc6000bf25270 */
[----:B------:R-:W-:Y:S08]  /*05e0*/  BRA.U !UP0, `(.L_x_3) ;  /* 0x00000001087c7547 */ /* 0x000ff0000b800000 */
[----:B------:R-:W1:Y:S01]  /*05f0*/  LDC.64 R10, c[0x0][0x380] ;  /* 0x0000e000ff0a7b82 */ /* 0x000e620000000a00 */
[----:B------:R-:W2:Y:S01]  /*0600*/  LDCU.64 UR6, c[0x0][0x380] ;  /* 0x00007000ff0677ac */ /* 0x000ea20008000a00 */
[----:B------:R-:W-:Y:S01]  /*0610*/  IMAD.U32 R5, RZ, RZ, UR4 ;  /* 0x00000004ff057e24 */ /* 0x000fe2000f8e00ff */
[C---:B------:R-:W-:Y:S01]  /*0620*/  IADD3 R3, PT, PT, R21.reuse, UR4, RZ ;  /* 0x0000000415037c10 */ /* 0x040fe2000fffe0ff */
[----:B------:R-:W-:Y:S01]  /*0630*/  IMAD.U32 R23, RZ, RZ, UR18 ;  /* 0x00000012ff177e24 */ /* 0x000fe2000f8e00ff */
[----:B------:R-:W-:Y:S01]  /*0640*/  IADD3 R2, P0, PT, R21, UR4, RZ ;  /* 0x0000000415027c10 */ /* 0x000fe2000ff1e0ff */
[----:B------:R-:W-:Y:S02]  /*0650*/  IMAD R5, R5, UR18, R0 ;  /* 0x0000001205057c24 */ /* 0x000fe4000f8e0200 */
[----:B------:R-:W3:Y:S01]  /*0660*/  LDC.64 R18, c[0x0][0x388] ;  /* 0x0000e200ff127b82 */ /* 0x000ee20000000a00 */
[----:B------:R-:W-:Y:S01]  /*0670*/  MOV R25, UR18 ;  /* 0x0000001200197c02 */ /* 0x000fe20008000f00 */
[----:B-1----:R-:W-:Y:S01]  /*0680*/  IMAD.WIDE.U32 R10, R3, 0x8, R10 ;  /* 0x00000008030a7825 */ /* 0x002fe200078e000a */
[----:B------:R-:W-:-:S02]  /*0690*/  IADD3.X R3, PT, PT, RZ, RZ, RZ, P0, !PT ;  /* 0x000000ffff037210 */ /* 0x000fc400007fe4ff */
[----:B--2---:R-:W-:-:S03]  /*06a0*/  LEA R16, P0, R2, UR6, 0x3 ;  /* 0x0000000602107c11 */ /* 0x004fc6000f8018ff */
[----:B0-----:R-:W2:Y:S01]  /*06b0*/  LDG.E.64 R10, desc[UR16][R10.64] ;  /* 0x000000100a0a7981 */ /* 0x001ea2000c1e1b00 */
[----:B---3--:R-:W-:Y:S01]  /*06c0*/  IMAD.WIDE R18, R5, 0x8, R18 ;  /* 0x0000000805127825 */ /* 0x008fe200078e0212 */
[----:B------:R-:W-:-:S04]  /*06d0*/  LEA.HI.X R17, R2, UR7, R3, 0x3, P0 ;  /* 0x0000000702117c11 */ /* 0x000fc800080f1c03 */
[----:B------:R-:W2:Y:S01]  /*06e0*/  LDG.E.64 R14, desc[UR16][R18.64] ;  /* 0x00000010120e7981 */ /* 0x000ea2000c1e1b00 */
[----:B------:R-:W-:-:S03]  /*06f0*/  IMAD.WIDE R22, R23, 0x8, R18 ;  /* 0x0000000817167825 */ /* 0x000fc600078e0212 */
[----:B------:R-:W3:Y:S04]  /*0700*/  LDG.E.64 R6, desc[UR16][R16.64+0x8] ;  /* 0x0000081010067981 */ /* 0x000ee8000c1e1b00 */
[----:B------:R-:W3:Y:S01]  /*0710*/  LDG.E.64 R8, desc[UR16][R22.64] ;  /* 0x0000001016087981 */ /* 0x000ee2000c1e1b00 */
[----:B------:R-:W-:Y:S01]  /*0720*/  IMAD.WIDE R24, R25, 0x8, R22 ;  /* 0x0000000819187825 */ /* 0x000fe200078e0216 */
[----:B------:R-:W-:Y:S02]  /*0730*/  MOV R27, UR18 ;  /* 0x00000012001b7c02 */ /* 0x000fe40008000f00 */
[----:B------:R-:W4:Y:S04]  /*0740*/  LDG.E.64 R2, desc[UR16][R16.64+0x10] ;  /* 0x0000101010027981 */ /* 0x000f28000c1e1b00 */
[----:B------:R-:W4:Y:S01]  /*0750*/  LDG.E.64 R4, desc[UR16][R24.64] ;  /* 0x0000001018047981 */ /* 0x000f22000c1e1b00 */
[----:B------:R-:W-:-:S03]  /*0760*/  IMAD.WIDE R26, R27, 0x8, R24 ;  /* 0x000000081b1a7825 */ /* 0x000fc600078e0218 */
[----:B------:R-:W5:Y:S04]  /*0770*/  LDG.E.64 R18, desc[UR16][R16.64+0x18] ;  /* 0x0000181010127981 */ /* 0x000f68000c1e1b00 */
[----:B------:R-:W5:Y:S01]  /*0780*/  LDG.E.64 R26, desc[UR16][R26.64] ;  /* 0x000000101a1a7981 */ /* 0x000f62000c1e1b00 */
[----:B------:R-:W-:Y:S01]  /*0790*/  UIADD3 UR4, UPT, UPT, UR4, 0x4, URZ ;  /* 0x0000000404047890 */ /* 0x000fe2000fffe0ff */
[----:B--2---:R-:W-:-:S08]  /*07a0*/  DFMA R10, R10, R14, R12 ;  /* 0x0000000e0a0a722b */ /* 0x004fd0000000000c */
[----:B---3--:R-:W-:-:S08]  /*07b0*/  DFMA R6, R6, R8, R10 ;  /* 0x000000080606722b */ /* 0x008fd0000000000a */
[----:B----4-:R-:W-:-:S08]  /*07c0*/  DFMA R2, R2, R4, R6 ;  /* 0x000000040202722b */ /* 0x010fd00000000006 */
[----:B-----5:R-:W-:-:S11]  /*07d0*/  DFMA R12, R18, R26, R2 ;  /* 0x0000001a120c722b */ /* 0x020fd60000000002 */
.L_x_3:
[----:B------:R-:W-:Y:S05]  /*07e0*/  BRA.U !UP1, `(.L_x_2) ;  /* 0x0000000109a87547 */ /* 0x000fea000b800000 */
[----:B------:R-:W-:Y:S01]  /*07f0*/  UISETP.NE.AND UP0, UPT, UR5, 0x1, UPT ;  /* 0x000000010500788c */ /* 0x000fe2000bf05270 */
[----:B------:R-:W-:Y:S01]  /*0800*/  IMAD.U32 R9, RZ, RZ, UR4 ;  /* 0x00000004ff097e24 */ /* 0x000fe2000f8e00ff */
[----:B------:R-:W-:Y:S02]  /*0810*/  ULOP3.LUT UR5, UR18, 0x1, URZ, 0xc0, !UPT ;  /* 0x0000000112057892 */ /* 0x000fe4000f8ec0ff */
[----:B------:R-:W-:Y:S02]  /*0820*/  MOV R11, UR18 ;  /* 0x00000012000b7c02 */ /* 0x000fe40008000f00 */
[----:B------:R-:W-:Y:S01]  /*0830*/  PLOP3.LUT P1, PT, PT, PT, UP0, 0x80, 0x8 ;  /* 0x000000000008781c */ /* 0x000fe20003f2f008 */
[----:B------:R-:W-:-:S04]  /*0840*/  UISETP.NE.U32.AND UP1, UPT, UR5, 0x1, UPT ;  /* 0x000000010500788c */ /* 0x000fc8000bf25070 */
[----:B------:R-:W1:Y:S02]  /*0850*/  @UP0 LDCU.128 UR8, c[0x0][0x380] ;  /* 0x00007000ff0807ac */ /* 0x000e640008000c00 */
[----:B------:R-:W-:Y:S01]  /*0860*/  PLOP3.LUT P0, PT, PT, PT, UP1, 0x80, 0x8 ;  /* 0x000000000008781c */ /* 0x000fe20003f0f018 */
[----:B------:R-:W2:Y:S05]  /*0870*/  @UP0 LDCU.64 UR6, c[0x0][0x380] ;  /* 0x00007000ff0607ac */ /* 0x000eaa0008000a00 */
[C---:B------:R-:W-:Y:S01]  /*0880*/  @P1 IADD3 R7, PT, PT, R21.reuse, UR4, RZ ;  /* 0x0000000415071c10 */ /* 0x040fe2000fffe0ff */
[----:B------:R-:W3:Y:S01]  /*0890*/  @!UP1 LDCU.128 UR12, c[0x0][0x380] ;  /* 0x00007000ff0c97ac */ /* 0x000ee20008000c00 */
[----:B------:R-:W-:Y:S01]  /*08a0*/  @P1 IADD3 R6, P2, PT, R21, UR4, RZ ;  /* 0x0000000415061c10 */ /* 0x000fe2000ff5e0ff */
[----:B------:R-:W-:Y:S01]  /*08b0*/  @P1 IMAD R9, R9, UR18, R0 ;  /* 0x0000001209091c24 */ /* 0x000fe2000f8e0200 */
[----:B------:R-:W-:Y:S01]  /*08c0*/  @UP0 UIADD3 UR4, UPT, UPT, UR4, 0x2, URZ ;  /* 0x0000000204040890 */ /* 0x000fe2000fffe0ff */
[----:B-1----:R-:W-:Y:S01]  /*08d0*/  MOV R2, UR8 ;  /* 0x0000000800027c02 */ /* 0x002fe20008000f00 */
[----:B------:R-:W-:Y:S01]  /*08e0*/  IMAD.U32 R3, RZ, RZ, UR9 ;  /* 0x00000009ff037e24 */ /* 0x000fe2000f8e00ff */
[----:B------:R-:W-:-:S02]  /*08f0*/  MOV R4, UR10 ;  /* 0x0000000a00047c02 */ /* 0x000fc40008000f00 */
[----:B------:R-:W-:Y:S01]  /*0900*/  MOV R5, UR11 ;  /* 0x0000000b00057c02 */ /* 0x000fe20008000f00 */
[----:B------:R-:W-:-:S04]  /*0910*/  @P1 IMAD.WIDE.U32 R2, R7, 0x8, R2 ;  /* 0x0000000807021825 */ /* 0x000fc800078e0002 */
[----:B------:R-:W-:Y:S01]  /*0920*/  @P1 IMAD.WIDE R4, R9, 0x8, R4 ;  /* 0x0000000809041825 */ /* 0x000fe200078e0204 */
[----:B------:R-:W-:Y:S01]  /*0930*/  MOV R19, UR4 ;  /* 0x0000000400137c02 */ /* 0x000fe20008000f00 */
[----:B0-----:R-:W4:Y:S02]  /*0940*/  @P1 LDG.E.64 R2, desc[UR16][R2.64] ;  /* 0x0000001002021981 */ /* 0x001f24000c1e1b00 */
[----:B------:R-:W-:Y:S01]  /*0950*/  @P1 IMAD.X R7, RZ, RZ, RZ, P2 ;  /* 0x000000ffff071224 */ /* 0x000fe200010e06ff */
[----:B--2---:R-:W-:-:S04]  /*0960*/  @P1 LEA R8, P2, R6, UR6, 0x3 ;  /* 0x0000000606081c11 */ /* 0x004fc8000f8418ff */
[----:B------:R-:W-:Y:S01]  /*0970*/  @P1 LEA.HI.X R9, R6, UR7, R7, 0x3, P2 ;  /* 0x0000000706091c11 */ /* 0x000fe200090f1c07 */
[----:B------:R-:W-:Y:S02]  /*0980*/  @P1 IMAD.WIDE R6, R11, 0x8, R4 ;  /* 0x000000080b061825 */ /* 0x000fe400078e0204 */
[----:B------:R-:W4:Y:S01]  /*0990*/  @P1 LDG.E.64 R4, desc[UR16][R4.64] ;  /* 0x0000001004041981 */ /* 0x000f22000c1e1b00 */
[----:B---3--:R-:W-:Y:S01]  /*09a0*/  MOV R14, UR12 ;  /* 0x0000000c000e7c02 */ /* 0x008fe20008000f00 */
[----:B------:R-:W-:Y:S01]  /*09b0*/  IMAD.U32 R15, RZ, RZ, UR13 ;  /* 0x0000000dff0f7e24 */ /* 0x000fe2000f8e00ff */
[----:B------:R-:W-:Y:S01]  /*09c0*/  MOV R10, UR14 ;  /* 0x0000000e000a7c02 */ /* 0x000fe20008000f00 */
[----:B------:R-:W-:Y:S01]  /*09d0*/  IMAD.U32 R11, RZ, RZ, UR15 ;  /* 0x0000000fff0b7e24 */ /* 0x000fe2000f8e00ff */
[----:B------:R-:W-:Y:S01]  /*09e0*/  @!P0 IADD3 R17, PT, PT, R21, UR4, RZ ;  /* 0x0000000415118c10 */ /* 0x000fe2000fffe0ff */
[----:B------:R-:W-:Y:S01]  /*09f0*/  @!P0 IMAD R19, R19, UR18, R0 ;  /* 0x0000001213138c24 */ /* 0x000fe2000f8e0200 */
[----:B------:R-:W2:Y:S04]  /*0a00*/  @P1 LDG.E.64 R6, desc[UR16][R6.64] ;  /* 0x0000001006061981 */ /* 0x000ea8000c1e1b00 */
[----:B------:R-:W2:Y:S01]  /*0a10*/  @P1 LDG.E.64 R8, desc[UR16][R8.64+0x8] ;  /* 0x0000081008081981 */ /* 0x000ea2000c1e1b00 */
[----:B------:R-:W-:-:S04]  /*0a20*/  @!P0 IMAD.WIDE.U32 R14, R17, 0x8, R14 ;  /* 0x00000008110e8825 */ /* 0x000fc800078e000e */
[----:B------:R-:W-:Y:S02]  /*0a30*/  @!P0 IMAD.WIDE R10, R19, 0x8, R10 ;  /* 0x00000008130a8825 */ /* 0x000fe400078e020a */
[----:B------:R-:W3:Y:S04]  /*0a40*/  @!P0 LDG.E.64 R14, desc[UR16][R14.64] ;  /* 0x000000100e0e8981 */ /* 0x000ee8000c1e1b00 */
[----:B------:R-:W3:Y:S01]  /*0a50*/  @!P0 LDG.E.64 R10, desc[UR16][R10.64] ;  /* 0x000000100a0a8981 */ /* 0x000ee2000c1e1b00 */
[----:B----4-:R-:W-:-:S08]  /*0a60*/  @P1 DFMA R2, R2, R4, R12 ;  /* 0x000000040202122b */ /* 0x010fd0000000000c */
[----:B--2---:R-:W-:-:S08]  /*0a70*/  @P1 DFMA R12, R8, R6, R2 ;  /* 0x00000006080c122b */ /* 0x004fd00000000002 */
[----:B---3--:R-:W-:-:S11]  /*0a80*/  @!P0 DFMA R12, R14, R10, R12 ;  /* 0x0000000a0e0c822b */ /* 0x008fd6000000000c */
.L_x_2:
[----:B------:R-:W1:Y:S01]  /*0a90*/  LDC.64 R2, c[0x0][0x390] ;  /* 0x0000e400ff027b82 */ /* 0x000e620000000a00 */
[----:B------:R-:W-:-:S05]  /*0aa0*/  IADD3 R21, PT, PT, R0, R21, RZ ;  /* 0x0000001500157210 */ /* 0x000fca0007ffe0ff */
[----:B-1----:R-:W-:-:S05]  /*0ab0*/  IMAD.WIDE R2, R21, 0x8, R2 ;  /* 0x0000000815027825 */ /* 0x002fca00078e0202 */
[----:B0-----:R-:W-:Y:S01]  /*0ac0*/  STG.E.64 desc[UR16][R2.64], R12 ;  /* 0x0000000c02007986 */ /* 0x001fe2000c101b10 */
[----:B------:R-:W-:Y:S05]  /*0ad0*/  EXIT ;  /* 0x000000000000794d */ /* 0x000fea0003800000 */
.L_x_4:
[----:B------:R-:W-:-:S00]  /*0ae0*/  BRA `(.L_x_4) ;  /* 0xfffffffc00fc7947 */ /* 0x000fc0000383ffff */
[----:B------:R-:W-:-:S00]  /*0af0*/  NOP ;  /* 0x0000000000007918 */ /* 0x000fc00000000000 */
        /* <DEDUP_REMOVED lines=8> */
.L_x_5:


//--------------------- .nv.shared.reserved.0     --------------------------
	.section	.nv.shared.reserved.0,"aw",@nobits
	.weak		__nv_reservedSMEM_offset_0_alias
	.size		__nv_reservedSMEM_offset_0_alias, 0, 64
	.other		__nv_reservedSMEM_offset_0_alias,@"STO_CUDA_RESERVED_SHARED STV_DEFAULT"
__nv_reservedSMEM_offset_0_alias:
	.zero		0
	.zero		64


//--------------------- .nv.constant0._Z14matrixMultiplyPdS_S_i --------------------------
	.section	.nv.constant0._Z14matrixMultiplyPdS_S_i,"a",@progbits
	.sectionflags	@""
	.align	4
.nv.constant0._Z14matrixMultiplyPdS_S_i:
	.zero		924


//--------------------- SYMBOLS --------------------------

	.type		.nv.reservedSmem.offset0,@object
	.size		.nv.reservedSmem.offset0,0x4
